//
// Generated by NVIDIA NVVM Compiler
//
// Compiler Build ID: CL-36424714
// Cuda compilation tools, release 13.0, V13.0.88
// Based on NVVM 20.0.0
//

.version 9.0
.target sm_100
.address_size 64

	// .globl	_Z6vecAddPiS_S_

.visible .entry _Z6vecAddPiS_S_(
	.param .u64 .ptr .align 1 _Z6vecAddPiS_S__param_0,
	.param .u64 .ptr .align 1 _Z6vecAddPiS_S__param_1,
	.param .u64 .ptr .align 1 _Z6vecAddPiS_S__param_2
)
{
	.reg .pred 	%p<2>;
	.reg .b32 	%r<8>;
	.reg .b64 	%rd<11>;

	ld.param.u64 	%rd1, [_Z6vecAddPiS_S__param_0];
	ld.param.u64 	%rd2, [_Z6vecAddPiS_S__param_1];
	ld.param.u64 	%rd3, [_Z6vecAddPiS_S__param_2];
	mov.u32 	%r2, %ctaid.x;
	mov.u32 	%r3, %ntid.x;
	mov.u32 	%r4, %tid.x;
	mad.lo.s32 	%r1, %r2, %r3, %r4;
	setp.gt.s32 	%p1, %r1, 9;
	@%p1 bra 	$L__BB0_2;
	cvta.to.global.u64 	%rd4, %rd1;
	cvta.to.global.u64 	%rd5, %rd2;
	cvta.to.global.u64 	%rd6, %rd3;
	mul.wide.s32 	%rd7, %r1, 4;
	add.s64 	%rd8, %rd4, %rd7;
	ld.global.u32 	%r5, [%rd8];
	add.s64 	%rd9, %rd5, %rd7;
	ld.global.u32 	%r6, [%rd9];
	add.s32 	%r7, %r6, %r5;
	add.s64 	%rd10, %rd6, %rd7;
	st.global.u32 	[%rd10], %r7;
$L__BB0_2:
	ret;

}


// ===== COMPILED SASS (sm_100) =====

	.target	sm_100

	.elftype	@"ET_EXEC"


//--------------------- .note.nv.tkinfo           --------------------------
	.section	.note.nv.tkinfo,"",@"SHT_NOTE"
	.sectionflags	@"SHF_NOTE_NV_TKINFO"
	.tkinfo
        /*0018*/ 	.word	0x00000002
        /*0030*/ 	.string	""
        /*0030*/ 	.string	"ptxas"
        /*0030*/ 	.string	"Cuda compilation tools, release 13.0, V13.0.88"
        /*0030*/ 	.string	"Build cuda_13.0.r13.0/compiler.36424714_0"
        /*0030*/ 	.string	"-arch sm_100 -m 64 "



//--------------------- .note.nv.cuinfo           --------------------------
	.section	.note.nv.cuinfo,"",@"SHT_NOTE"
	.sectionflags	@"SHF_NOTE_NV_CUINFO"
        /*0018*/ 	.short	0x0002
        /*001a*/ 	.short	0x0064
        /*001c*/ 	.short	0x0082
	.zero		2


//--------------------- .nv.info                  --------------------------
	.section	.nv.info,"",@"SHT_CUDA_INFO"
	.align	4


	//----- nvinfo : EIATTR_REGCOUNT
	.align		4
        /*0000*/ 	.byte	0x04, 0x2f
        /*0002*/ 	.short	(.L_1 - .L_0)
	.align		4
.L_0:
        /*0004*/ 	.word	index@(_Z6vecAddPiS_S_)
        /*0008*/ 	.word	0x0000000c


	//----- nvinfo : EIATTR_FRAME_SIZE
	.align		4
.L_1:
        /*000c*/ 	.byte	0x04, 0x11
        /*000e*/ 	.short	(.L_3 - .L_2)
	.align		4
.L_2:
        /*0010*/ 	.word	index@(_Z6vecAddPiS_S_)
        /*0014*/ 	.word	0x00000000


	//----- nvinfo : EIATTR_MIN_STACK_SIZE
	.align		4
.L_3:
        /*0018*/ 	.byte	0x04, 0x12
        /*001a*/ 	.short	(.L_5 - .L_4)
	.align		4
.L_4:
        /*001c*/ 	.word	index@(_Z6vecAddPiS_S_)
        /*0020*/ 	.word	0x00000000
.L_5:


//--------------------- .nv.compat                --------------------------
	.section	.nv.compat,"",@"SHT_CUDA_COMPAT_INFO"
	.align	4
        /*0000*/ 	.byte	0x02, 0x09, 0x00, 0x00, 0x02, 0x02, 0x01, 0x00, 0x02, 0x05, 0x05, 0x00, 0x03, 0x07, 0x01, 0x01
        /*0010*/ 	.byte	0x02, 0x03, 0x00, 0x00, 0x02, 0x06, 0x01, 0x00, 0x04, 0x0b, 0x08, 0x00, 0x09, 0x00, 0x00, 0x00
        /*0020*/ 	.byte	0x00, 0x00, 0x00, 0x00


//--------------------- .nv.info._Z6vecAddPiS_S_  --------------------------
	.section	.nv.info._Z6vecAddPiS_S_,"",@"SHT_CUDA_INFO"
	.sectionflags	@""
	.align	4


	//----- nvinfo : EIATTR_CUDA_API_VERSION
	.align		4
        /*0000*/ 	.byte	0x04, 0x37
        /*0002*/ 	.short	(.L_7 - .L_6)
.L_6:
        /*0004*/ 	.word	0x00000082


	//----- nvinfo : EIATTR_KPARAM_INFO
	.align		4
.L_7:
        /*0008*/ 	.byte	0x04, 0x17
        /*000a*/ 	.short	(.L_9 - .L_8)
.L_8:
        /*000c*/ 	.word	0x00000000
        /*0010*/ 	.short	0x0002
        /*0012*/ 	.short	0x0010
        /*0014*/ 	.byte	0x00, 0xf5, 0x21, 0x00


	//----- nvinfo : EIATTR_KPARAM_INFO
	.align		4
.L_9:
        /*0018*/ 	.byte	0x04, 0x17
        /*001a*/ 	.short	(.L_11 - .L_10)
.L_10:
        /*001c*/ 	.word	0x00000000
        /*0020*/ 	.short	0x0001
        /*0022*/ 	.short	0x0008
        /*0024*/ 	.byte	0x00, 0xf5, 0x21, 0x00


	//----- nvinfo : EIATTR_KPARAM_INFO
	.align		4
.L_11:
        /*0028*/ 	.byte	0x04, 0x17
        /*002a*/ 	.short	(.L_13 - .L_12)
.L_12:
        /*002c*/ 	.word	0x00000000
        /*0030*/ 	.short	0x0000
        /*0032*/ 	.short	0x0000
        /*0034*/ 	.byte	0x00, 0xf5, 0x21, 0x00


	//----- nvinfo : EIATTR_SPARSE_MMA_MASK
	.align		4
.L_13:
        /*0038*/ 	.byte	0x03, 0x50
        /*003a*/ 	.short	0x0000


	//----- nvinfo : EIATTR_MAXREG_COUNT
	.align		4
        /*003c*/ 	.byte	0x03, 0x1b
        /*003e*/ 	.short	0x00ff


	//----- nvinfo : EIATTR_MERCURY_ISA_VERSION
	.align		4
        /*0040*/ 	.byte	0x03, 0x5f
        /*0042*/ 	.short	0x0101


	//----- nvinfo : EIATTR_VRC_CTA_INIT_COUNT
	.align		4
        /*0044*/ 	.byte	0x02, 0x4a
	.zero		1
	.zero		1


	//----- nvinfo : EIATTR_EXIT_INSTR_OFFSETS
	.align		4
        /*0048*/ 	.byte	0x04, 0x1c
        /*004a*/ 	.short	(.L_15 - .L_14)


	//   ....[0]....
.L_14:
        /*004c*/ 	.word	0x00000060


	//   ....[1]....
        /*0050*/ 	.word	0x00000120


	//----- nvinfo : EIATTR_CBANK_PARAM_SIZE
	.align		4
.L_15:
        /*0054*/ 	.byte	0x03, 0x19
        /*0056*/ 	.short	0x0018


	//----- nvinfo : EIATTR_PARAM_CBANK
	.align		4
        /*0058*/ 	.byte	0x04, 0x0a
        /*005a*/ 	.short	(.L_17 - .L_16)
	.align		4
.L_16:
        /*005c*/ 	.word	index@(.nv.constant0._Z6vecAddPiS_S_)
        /*0060*/ 	.short	0x0380
        /*0062*/ 	.short	0x0018


	//----- nvinfo : EIATTR_SW_WAR
	.align		4
.L_17:
        /*0064*/ 	.byte	0x04, 0x36
        /*0066*/ 	.short	(.L_19 - .L_18)
.L_18:
        /*0068*/ 	.word	0x00000008
.L_19:


//--------------------- .nv.callgraph             --------------------------
	.section	.nv.callgraph,"",@"SHT_CUDA_CALLGRAPH"
	.align	4
	.sectionentsize	8
	.align		4
        /*0000*/ 	.word	0x00000000
	.align		4
        /*0004*/ 	.word	0xffffffff
	.align		4
        /*0008*/ 	.word	0x00000000
	.align		4
        /*000c*/ 	.word	0xfffffffe
	.align		4
        /*0010*/ 	.word	0x00000000
	.align		4
        /*0014*/ 	.word	0xfffffffd
	.align		4
        /*0018*/ 	.word	0x00000000
	.align		4
        /*001c*/ 	.word	0xfffffffc


//--------------------- .text._Z6vecAddPiS_S_     --------------------------
	.section	.text._Z6vecAddPiS_S_,"ax",@progbits
	.align	128
        .global         _Z6vecAddPiS_S_
        .type           _Z6vecAddPiS_S_,@function
        .size           _Z6vecAddPiS_S_,(.L_x_1 - _Z6vecAddPiS_S_)
        .other          _Z6vecAddPiS_S_,@"STO_CUDA_ENTRY STV_DEFAULT"
_Z6vecAddPiS_S_:
.text._Z6vecAddPiS_S_:
[----:B------:R-:W-:Y:S01]  /*0000*/  LDC R1, c[0x0][0x37c] ;  /* 0x0000df00ff017b82 */ /* 0x000fe20000000800 */
[----:B------:R-:W0:Y:S07]  /*0010*/  S2R R0, SR_TID.X ;  /* 0x0000000000007919 */ /* 0x000e2e0000002100 */
[----:B------:R-:W0:Y:S08]  /*0020*/  S2UR UR4, SR_CTAID.X ;  /* 0x00000000000479c3 */ /* 0x000e300000002500 */
[----:B------:R-:W0:Y:S02]  /*0030*/  LDC R9, c[0x0][0x360] ;  /* 0x0000d800ff097b82 */ /* 0x000e240000000800 */
[----:B0-----:R-:W-:-:S05]  /*0040*/  IMAD R9, R9, UR4, R0 ;  /* 0x0000000409097c24 */ /* 0x001fca000f8e0200 */
[----:B------:R-:W-:-:S13]  /*0050*/  ISETP.GT.AND P0, PT, R9, 0x9, PT ;  /* 0x000000090900780c */ /* 0x000fda0003f04270 */
[----:B------:R-:W-:Y:S05]  /*0060*/  @P0 EXIT ;  /* 0x000000000000094d */ /* 0x000fea0003800000 */
[----:B------:R-:W0:Y:S01]  /*0070*/  LDC.64 R2, c[0x0][0x380] ;  /* 0x0000e000ff027b82 */ /* 0x000e220000000a00 */
[----:B------:R-:W1:Y:S07]  /*0080*/  LDCU.64 UR4, c[0x0][0x358] ;  /* 0x00006b00ff0477ac */ /* 0x000e6e0008000a00 */
[----:B------:R-:W2:Y:S08]  /*0090*/  LDC.64 R4, c[0x0][0x388] ;  /* 0x0000e200ff047b82 */ /* 0x000eb00000000a00 */
[----:B------:R-:W3:Y:S01]  /*00a0*/  LDC.64 R6, c[0x0][0x390] ;  /* 0x0000e400ff067b82 */ /* 0x000ee20000000a00 */
[----:B0-----:R-:W-:-:S06]  /*00b0*/  IMAD.WIDE R2, R9, 0x4, R2 ;  /* 0x0000000409027825 */ /* 0x001fcc00078e0202 */
[----:B-1----:R-:W4:Y:S01]  /*00c0*/  LDG.E R2, desc[UR4][R2.64] ;  /* 0x0000000402027981 */ /* 0x002f22000c1e1900 */
[----:B--2---:R-:W-:-:S06]  /*00d0*/  IMAD.WIDE R4, R9, 0x4, R4 ;  /* 0x0000000409047825 */ /* 0x004fcc00078e0204 */
[----:B------:R-:W4:Y:S01]  /*00e0*/  LDG.E R5, desc[UR4][R4.64] ;  /* 0x0000000404057981 */ /* 0x000f22000c1e1900 */
[----:B---3--:R-:W-:Y:S01]  /*00f0*/  IMAD.WIDE R6, R9, 0x4, R6 ;  /* 0x0000000409067825 */ /* 0x008fe200078e0206 */
[----:B----4-:R-:W-:-:S05]  /*0100*/  IADD3 R9, PT, PT, R2, R5, RZ ;  /* 0x0000000502097210 */ /* 0x010fca0007ffe0ff */
[----:B------:R-:W-:Y:S01]  /*0110*/  STG.E desc[UR4][R6.64], R9 ;  /* 0x0000000906007986 */ /* 0x000fe2000c101904 */
[----:B------:R-:W-:Y:S05]  /*0120*/  EXIT ;  /* 0x000000000000794d */ /* 0x000fea0003800000 */
.L_x_0:
[----:B------:R-:W-:-:S00]  /*0130*/  BRA `(.L_x_0) ;  /* 0xfffffffc00fc7947 */ /* 0x000fc0000383ffff */
[----:B------:R-:W-:-:S00]  /*0140*/  NOP ;  /* 0x0000000000007918 */ /* 0x000fc00000000000 */
        /* <DEDUP_REMOVED lines=11> */
.L_x_1:


//--------------------- .nv.shared.reserved.0     --------------------------
	.section	.nv.shared.reserved.0,"aw",@nobits
	.weak		__nv_reservedSMEM_offset_0_alias
	.size		__nv_reservedSMEM_offset_0_alias, 0, 64
	.other		__nv_reservedSMEM_offset_0_alias,@"STO_CUDA_RESERVED_SHARED STV_DEFAULT"
__nv_reservedSMEM_offset_0_alias:
	.zero		0
	.zero		64


//--------------------- .nv.constant0._Z6vecAddPiS_S_ --------------------------
	.section	.nv.constant0._Z6vecAddPiS_S_,"a",@progbits
	.sectionflags	@""
	.align	4
.nv.constant0._Z6vecAddPiS_S_:
	.zero		920


//--------------------- SYMBOLS --------------------------

	.type		.nv.reservedSmem.offset0,@object
	.size		.nv.reservedSmem.offset0,0x4
